//
// Generated by NVIDIA NVVM Compiler
//
// Compiler Build ID: CL-36424714
// Cuda compilation tools, release 13.0, V13.0.88
// Based on NVVM 20.0.0
//

.version 9.0
.target sm_100
.address_size 64

	// .globl	_Z3minPKfPf

.visible .entry _Z3minPKfPf(
	.param .u64 .ptr .align 1 _Z3minPKfPf_param_0,
	.param .u64 .ptr .align 1 _Z3minPKfPf_param_1
)
.maxntid 256
{
	.reg .pred 	%p<2>;
	.reg .b32 	%r<6>;
	.reg .b32 	%f<21>;
	.reg .b64 	%rd<9>;

	ld.param.u64 	%rd1, [_Z3minPKfPf_param_0];
	ld.param.u64 	%rd2, [_Z3minPKfPf_param_1];
	mov.u32 	%r2, %ctaid.x;
	mov.u32 	%r3, %ntid.x;
	mov.u32 	%r4, %tid.x;
	mad.lo.s32 	%r1, %r2, %r3, %r4;
	setp.gt.s32 	%p1, %r1, 124;
	@%p1 bra 	$L__BB0_2;
	cvta.to.global.u64 	%rd3, %rd2;
	cvta.to.global.u64 	%rd4, %rd1;
	mul.lo.s32 	%r5, %r1, 10;
	mul.wide.s32 	%rd5, %r5, 4;
	add.s64 	%rd6, %rd4, %rd5;
	ld.global.nc.f32 	%f1, [%rd6];
	min.f32 	%f2, %f1, 0f7F7FFFFF;
	ld.global.nc.f32 	%f3, [%rd6+4];
	min.f32 	%f4, %f2, %f3;
	ld.global.nc.f32 	%f5, [%rd6+8];
	min.f32 	%f6, %f4, %f5;
	ld.global.nc.f32 	%f7, [%rd6+12];
	min.f32 	%f8, %f6, %f7;
	ld.global.nc.f32 	%f9, [%rd6+16];
	min.f32 	%f10, %f8, %f9;
	ld.global.nc.f32 	%f11, [%rd6+20];
	min.f32 	%f12, %f10, %f11;
	ld.global.nc.f32 	%f13, [%rd6+24];
	min.f32 	%f14, %f12, %f13;
	ld.global.nc.f32 	%f15, [%rd6+28];
	min.f32 	%f16, %f14, %f15;
	ld.global.nc.f32 	%f17, [%rd6+32];
	min.f32 	%f18, %f16, %f17;
	ld.global.nc.f32 	%f19, [%rd6+36];
	min.f32 	%f20, %f18, %f19;
	mul.wide.s32 	%rd7, %r1, 4;
	add.s64 	%rd8, %rd3, %rd7;
	st.global.f32 	[%rd8], %f20;
$L__BB0_2:
	ret;

}


// ===== COMPILED SASS (sm_100) =====

	.target	sm_100

	.elftype	@"ET_EXEC"


//--------------------- .note.nv.tkinfo           --------------------------
	.section	.note.nv.tkinfo,"",@"SHT_NOTE"
	.sectionflags	@"SHF_NOTE_NV_TKINFO"
	.tkinfo
        /*0018*/ 	.word	0x00000002
        /*0030*/ 	.string	""
        /*0030*/ 	.string	"ptxas"
        /*0030*/ 	.string	"Cuda compilation tools, release 13.0, V13.0.88"
        /*0030*/ 	.string	"Build cuda_13.0.r13.0/compiler.36424714_0"
        /*0030*/ 	.string	"-arch sm_100 -m 64 "



//--------------------- .note.nv.cuinfo           --------------------------
	.section	.note.nv.cuinfo,"",@"SHT_NOTE"
	.sectionflags	@"SHF_NOTE_NV_CUINFO"
        /*0018*/ 	.short	0x0002
        /*001a*/ 	.short	0x0064
        /*001c*/ 	.short	0x0082
	.zero		2


//--------------------- .nv.info                  --------------------------
	.section	.nv.info,"",@"SHT_CUDA_INFO"
	.align	4


	//----- nvinfo : EIATTR_REGCOUNT
	.align		4
        /*0000*/ 	.byte	0x04, 0x2f
        /*0002*/ 	.short	(.L_1 - .L_0)
	.align		4
.L_0:
        /*0004*/ 	.word	index@(_Z3minPKfPf)
        /*0008*/ 	.word	0x00000014


	//----- nvinfo : EIATTR_FRAME_SIZE
	.align		4
.L_1:
        /*000c*/ 	.byte	0x04, 0x11
        /*000e*/ 	.short	(.L_3 - .L_2)
	.align		4
.L_2:
        /*0010*/ 	.word	index@(_Z3minPKfPf)
        /*0014*/ 	.word	0x00000000


	//----- nvinfo : EIATTR_MIN_STACK_SIZE
	.align		4
.L_3:
        /*0018*/ 	.byte	0x04, 0x12
        /*001a*/ 	.short	(.L_5 - .L_4)
	.align		4
.L_4:
        /*001c*/ 	.word	index@(_Z3minPKfPf)
        /*0020*/ 	.word	0x00000000
.L_5:


//--------------------- .nv.compat                --------------------------
	.section	.nv.compat,"",@"SHT_CUDA_COMPAT_INFO"
	.align	4
        /*0000*/ 	.byte	0x02, 0x09, 0x00, 0x00, 0x02, 0x02, 0x01, 0x00, 0x02, 0x05, 0x05, 0x00, 0x03, 0x07, 0x01, 0x01
        /*0010*/ 	.byte	0x02, 0x03, 0x00, 0x00, 0x02, 0x06, 0x01, 0x00, 0x04, 0x0b, 0x08, 0x00, 0x09, 0x00, 0x00, 0x00
        /*0020*/ 	.byte	0x00, 0x00, 0x00, 0x00


//--------------------- .nv.info._Z3minPKfPf      --------------------------
	.section	.nv.info._Z3minPKfPf,"",@"SHT_CUDA_INFO"
	.sectionflags	@""
	.align	4


	//----- nvinfo : EIATTR_CUDA_API_VERSION
	.align		4
        /*0000*/ 	.byte	0x04, 0x37
        /*0002*/ 	.short	(.L_7 - .L_6)
.L_6:
        /*0004*/ 	.word	0x00000082


	//----- nvinfo : EIATTR_KPARAM_INFO
	.align		4
.L_7:
        /*0008*/ 	.byte	0x04, 0x17
        /*000a*/ 	.short	(.L_9 - .L_8)
.L_8:
        /*000c*/ 	.word	0x00000000
        /*0010*/ 	.short	0x0001
        /*0012*/ 	.short	0x0008
        /*0014*/ 	.byte	0x00, 0xf5, 0x21, 0x00


	//----- nvinfo : EIATTR_KPARAM_INFO
	.align		4
.L_9:
        /*0018*/ 	.byte	0x04, 0x17
        /*001a*/ 	.short	(.L_11 - .L_10)
.L_10:
        /*001c*/ 	.word	0x00000000
        /*0020*/ 	.short	0x0000
        /*0022*/ 	.short	0x0000
        /*0024*/ 	.byte	0x00, 0xf5, 0x21, 0x00


	//----- nvinfo : EIATTR_SPARSE_MMA_MASK
	.align		4
.L_11:
        /*0028*/ 	.byte	0x03, 0x50
        /*002a*/ 	.short	0x0000


	//----- nvinfo : EIATTR_MAXREG_COUNT
	.align		4
        /*002c*/ 	.byte	0x03, 0x1b
        /*002e*/ 	.short	0x00ff


	//----- nvinfo : EIATTR_MERCURY_ISA_VERSION
	.align		4
        /*0030*/ 	.byte	0x03, 0x5f
        /*0032*/ 	.short	0x0101


	//----- nvinfo : EIATTR_VRC_CTA_INIT_COUNT
	.align		4
        /*0034*/ 	.byte	0x02, 0x4a
	.zero		1
	.zero		1


	//----- nvinfo : EIATTR_EXIT_INSTR_OFFSETS
	.align		4
        /*0038*/ 	.byte	0x04, 0x1c
        /*003a*/ 	.short	(.L_13 - .L_12)


	//   ....[0]....
.L_12:
        /*003c*/ 	.word	0x00000060


	//   ....[1]....
        /*0040*/ 	.word	0x000001d0


	//----- nvinfo : EIATTR_MAX_THREADS
	.align		4
.L_13:
        /*0044*/ 	.byte	0x04, 0x05
        /*0046*/ 	.short	(.L_15 - .L_14)
.L_14:
        /*0048*/ 	.word	0x00000100
        /*004c*/ 	.word	0x00000001
        /*0050*/ 	.word	0x00000001


	//----- nvinfo : EIATTR_CBANK_PARAM_SIZE
	.align		4
.L_15:
        /*0054*/ 	.byte	0x03, 0x19
        /*0056*/ 	.short	0x0010


	//----- nvinfo : EIATTR_PARAM_CBANK
	.align		4
        /*0058*/ 	.byte	0x04, 0x0a
        /*005a*/ 	.short	(.L_17 - .L_16)
	.align		4
.L_16:
        /*005c*/ 	.word	index@(.nv.constant0._Z3minPKfPf)
        /*0060*/ 	.short	0x0380
        /*0062*/ 	.short	0x0010


	//----- nvinfo : EIATTR_SW_WAR
	.align		4
.L_17:
        /*0064*/ 	.byte	0x04, 0x36
        /*0066*/ 	.short	(.L_19 - .L_18)
.L_18:
        /*0068*/ 	.word	0x00000008
.L_19:


//--------------------- .nv.callgraph             --------------------------
	.section	.nv.callgraph,"",@"SHT_CUDA_CALLGRAPH"
	.align	4
	.sectionentsize	8
	.align		4
        /*0000*/ 	.word	0x00000000
	.align		4
        /*0004*/ 	.word	0xffffffff
	.align		4
        /*0008*/ 	.word	0x00000000
	.align		4
        /*000c*/ 	.word	0xfffffffe
	.align		4
        /*0010*/ 	.word	0x00000000
	.align		4
        /*0014*/ 	.word	0xfffffffd
	.align		4
        /*0018*/ 	.word	0x00000000
	.align		4
        /*001c*/ 	.word	0xfffffffc


//--------------------- .text._Z3minPKfPf         --------------------------
	.section	.text._Z3minPKfPf,"ax",@progbits
	.align	128
        .global         _Z3minPKfPf
        .type           _Z3minPKfPf,@function
        .size           _Z3minPKfPf,(.L_x_1 - _Z3minPKfPf)
        .other          _Z3minPKfPf,@"STO_CUDA_ENTRY STV_DEFAULT"
_Z3minPKfPf:
.text._Z3minPKfPf:
[----:B------:R-:W-:Y:S01]  /*0000*/  LDC R1, c[0x0][0x37c] ;  /* 0x0000df00ff017b82 */ /* 0x000fe20000000800 */
[----:B------:R-:W0:Y:S07]  /*0010*/  S2R R0, SR_TID.X ;  /* 0x0000000000007919 */ /* 0x000e2e0000002100 */
[----:B------:R-:W0:Y:S08]  /*0020*/  S2UR UR4, SR_CTAID.X ;  /* 0x00000000000479c3 */ /* 0x000e300000002500 */
[----:B------:R-:W0:Y:S02]  /*0030*/  LDC R7, c[0x0][0x360] ;  /* 0x0000d800ff077b82 */ /* 0x000e240000000800 */
[----:B0-----:R-:W-:-:S05]  /*0040*/  IMAD R7, R7, UR4, R0 ;  /* 0x0000000407077c24 */ /* 0x001fca000f8e0200 */
[----:B------:R-:W-:-:S13]  /*0050*/  ISETP.GT.AND P0, PT, R7, 0x7c, PT ;  /* 0x0000007c0700780c */ /* 0x000fda0003f04270 */
[----:B------:R-:W-:Y:S05]  /*0060*/  @P0 EXIT ;  /* 0x000000000000094d */ /* 0x000fea0003800000 */
[----:B------:R-:W0:Y:S01]  /*0070*/  LDC.64 R4, c[0x0][0x380] ;  /* 0x0000e000ff047b82 */ /* 0x000e220000000a00 */
[----:B------:R-:W1:Y:S01]  /*0080*/  LDCU.64 UR4, c[0x0][0x358] ;  /* 0x00006b00ff0477ac */ /* 0x000e620008000a00 */
[----:B------:R-:W-:-:S04]  /*0090*/  IMAD R3, R7, 0xa, RZ ;  /* 0x0000000a07037824 */ /* 0x000fc800078e02ff */
[----:B0-----:R-:W-:Y:S02]  /*00a0*/  IMAD.WIDE R4, R3, 0x4, R4 ;  /* 0x0000000403047825 */ /* 0x001fe400078e0204 */
[----:B------:R-:W0:Y:S03]  /*00b0*/  LDC.64 R2, c[0x0][0x388] ;  /* 0x0000e200ff027b82 */ /* 0x000e260000000a00 */
[----:B-1----:R-:W2:Y:S04]  /*00c0*/  LDG.E.CONSTANT R0, desc[UR4][R4.64] ;  /* 0x0000000404007981 */ /* 0x002ea8000c1e9900 */
[----:B------:R-:W2:Y:S04]  /*00d0*/  LDG.E.CONSTANT R9, desc[UR4][R4.64+0x4] ;  /* 0x0000040404097981 */ /* 0x000ea8000c1e9900 */
[----:B------:R-:W3:Y:S04]  /*00e0*/  LDG.E.CONSTANT R11, desc[UR4][R4.64+0x8] ;  /* 0x00000804040b7981 */ /* 0x000ee8000c1e9900 */
[----:B------:R-:W3:Y:S04]  /*00f0*/  LDG.E.CONSTANT R6, desc[UR4][R4.64+0xc] ;  /* 0x00000c0404067981 */ /* 0x000ee8000c1e9900 */
[----:B------:R-:W4:Y:S04]  /*0100*/  LDG.E.CONSTANT R13, desc[UR4][R4.64+0x10] ;  /* 0x00001004040d7981 */ /* 0x000f28000c1e9900 */
[----:B------:R-:W4:Y:S04]  /*0110*/  LDG.E.CONSTANT R8, desc[UR4][R4.64+0x14] ;  /* 0x0000140404087981 */ /* 0x000f28000c1e9900 */
[----:B------:R-:W5:Y:S04]  /*0120*/  LDG.E.CONSTANT R15, desc[UR4][R4.64+0x18] ;  /* 0x00001804040f7981 */ /* 0x000f68000c1e9900 */
[----:B------:R-:W5:Y:S04]  /*0130*/  LDG.E.CONSTANT R10, desc[UR4][R4.64+0x1c] ;  /* 0x00001c04040a7981 */ /* 0x000f68000c1e9900 */
[----:B------:R-:W5:Y:S04]  /*0140*/  LDG.E.CONSTANT R17, desc[UR4][R4.64+0x20] ;  /* 0x0000200404117981 */ /* 0x000f68000c1e9900 */
[----:B------:R-:W5:Y:S01]  /*0150*/  LDG.E.CONSTANT R12, desc[UR4][R4.64+0x24] ;  /* 0x00002404040c7981 */ /* 0x000f62000c1e9900 */
[----:B0-----:R-:W-:Y:S01]  /*0160*/  IMAD.WIDE R2, R7, 0x4, R2 ;  /* 0x0000000407027825 */ /* 0x001fe200078e0202 */
[----:B--2---:R-:W-:-:S04]  /*0170*/  FMNMX3 R0, R0, 3.40282346638528859812e+38, R9, PT ;  /* 0x7f7fffff00007876 */ /* 0x004fc80003800009 */
[----:B---3--:R-:W-:-:S04]  /*0180*/  FMNMX3 R0, R0, R11, R6, PT ;  /* 0x0000000b00007276 */ /* 0x008fc80003800006 */
[----:B----4-:R-:W-:-:S04]  /*0190*/  FMNMX3 R0, R0, R13, R8, PT ;  /* 0x0000000d00007276 */ /* 0x010fc80003800008 */
[----:B-----5:R-:W-:-:S04]  /*01a0*/  FMNMX3 R0, R0, R15, R10, PT ;  /* 0x0000000f00007276 */ /* 0x020fc8000380000a */
[----:B------:R-:W-:-:S05]  /*01b0*/  FMNMX3 R17, R0, R17, R12, PT ;  /* 0x0000001100117276 */ /* 0x000fca000380000c */
[----:B------:R-:W-:Y:S01]  /*01c0*/  STG.E desc[UR4][R2.64], R17 ;  /* 0x0000001102007986 */ /* 0x000fe2000c101904 */
[----:B------:R-:W-:Y:S05]  /*01d0*/  EXIT ;  /* 0x000000000000794d */ /* 0x000fea0003800000 */
.L_x_0:
[----:B------:R-:W-:-:S00]  /*01e0*/  BRA `(.L_x_0) ;  /* 0xfffffffc00fc7947 */ /* 0x000fc0000383ffff */
[----:B------:R-:W-:-:S00]  /*01f0*/  NOP ;  /* 0x0000000000007918 */ /* 0x000fc00000000000 */
        /* <DEDUP_REMOVED lines=8> */
.L_x_1:


//--------------------- .nv.shared.reserved.0     --------------------------
	.section	.nv.shared.reserved.0,"aw",@nobits
	.weak		__nv_reservedSMEM_offset_0_alias
	.size		__nv_reservedSMEM_offset_0_alias, 0, 64
	.other		__nv_reservedSMEM_offset_0_alias,@"STO_CUDA_RESERVED_SHARED STV_DEFAULT"
__nv_reservedSMEM_offset_0_alias:
	.zero		0
	.zero		64


//--------------------- .nv.constant0._Z3minPKfPf --------------------------
	.section	.nv.constant0._Z3minPKfPf,"a",@progbits
	.sectionflags	@""
	.align	4
.nv.constant0._Z3minPKfPf:
	.zero		912


//--------------------- SYMBOLS --------------------------

	.type		.nv.reservedSmem.offset0,@object
	.size		.nv.reservedSmem.offset0,0x4
